//
// Generated by NVIDIA NVVM Compiler
//
// Compiler Build ID: CL-36424714
// Cuda compilation tools, release 13.0, V13.0.88
// Based on NVVM 20.0.0
//

.version 9.0
.target sm_100
.address_size 64

	// .globl	_Z17sparse_mvp_kernelPKfS0_Pfii

.visible .entry _Z17sparse_mvp_kernelPKfS0_Pfii(
	.param .u64 .ptr .align 1 _Z17sparse_mvp_kernelPKfS0_Pfii_param_0,
	.param .u64 .ptr .align 1 _Z17sparse_mvp_kernelPKfS0_Pfii_param_1,
	.param .u64 .ptr .align 1 _Z17sparse_mvp_kernelPKfS0_Pfii_param_2,
	.param .u32 _Z17sparse_mvp_kernelPKfS0_Pfii_param_3,
	.param .u32 _Z17sparse_mvp_kernelPKfS0_Pfii_param_4
)
{
	.reg .pred 	%p<9>;
	.reg .b32 	%r<20>;
	.reg .b32 	%f<19>;
	.reg .b64 	%rd<13>;

	ld.param.u64 	%rd3, [_Z17sparse_mvp_kernelPKfS0_Pfii_param_0];
	ld.param.u64 	%rd4, [_Z17sparse_mvp_kernelPKfS0_Pfii_param_1];
	ld.param.u64 	%rd5, [_Z17sparse_mvp_kernelPKfS0_Pfii_param_2];
	ld.param.u32 	%r11, [_Z17sparse_mvp_kernelPKfS0_Pfii_param_3];
	ld.param.u32 	%r10, [_Z17sparse_mvp_kernelPKfS0_Pfii_param_4];
	mov.u32 	%r12, %tid.y;
	mov.u32 	%r13, %ctaid.y;
	mov.u32 	%r14, %ntid.y;
	mad.lo.s32 	%r1, %r13, %r14, %r12;
	mov.u32 	%r2, %tid.x;
	setp.ge.s32 	%p1, %r1, %r11;
	@%p1 bra 	$L__BB0_10;
	setp.ge.s32 	%p2, %r2, %r10;
	mov.f32 	%f15, 0f00000000;
	@%p2 bra 	$L__BB0_6;
	mov.u32 	%r3, %ntid.x;
	cvta.to.global.u64 	%rd1, %rd3;
	cvta.to.global.u64 	%rd2, %rd4;
	mul.lo.s32 	%r4, %r10, %r1;
	mov.f32 	%f15, 0f00000000;
	mov.u32 	%r18, %r2;
$L__BB0_3:
	add.s32 	%r15, %r18, %r4;
	mul.wide.s32 	%rd6, %r15, 4;
	add.s64 	%rd7, %rd1, %rd6;
	ld.global.f32 	%f2, [%rd7];
	setp.eq.f32 	%p3, %f2, 0f00000000;
	@%p3 bra 	$L__BB0_5;
	mul.wide.s32 	%rd8, %r18, 4;
	add.s64 	%rd9, %rd2, %rd8;
	ld.global.f32 	%f11, [%rd9];
	fma.rn.f32 	%f15, %f2, %f11, %f15;
$L__BB0_5:
	add.s32 	%r18, %r18, %r3;
	setp.lt.s32 	%p4, %r18, %r10;
	@%p4 bra 	$L__BB0_3;
$L__BB0_6:
	mov.u32 	%r19, %ntid.x;
	setp.lt.u32 	%p5, %r19, 2;
	@%p5 bra 	$L__BB0_8;
$L__BB0_7:
	shr.u32 	%r9, %r19, 1;
	mov.b32 	%r16, %f15;
	shfl.sync.down.b32	%r17|%p6, %r16, %r9, 31, -1;
	mov.b32 	%f12, %r17;
	add.f32 	%f15, %f15, %f12;
	setp.gt.u32 	%p7, %r19, 3;
	mov.u32 	%r19, %r9;
	@%p7 bra 	$L__BB0_7;
$L__BB0_8:
	setp.ne.s32 	%p8, %r2, 0;
	@%p8 bra 	$L__BB0_10;
	cvta.to.global.u64 	%rd10, %rd5;
	mul.wide.u32 	%rd11, %r1, 4;
	add.s64 	%rd12, %rd10, %rd11;
	atom.global.add.f32 	%f13, [%rd12], %f15;
$L__BB0_10:
	ret;

}


// ===== COMPILED SASS (sm_100) =====

	.target	sm_100

	.elftype	@"ET_EXEC"


//--------------------- .note.nv.tkinfo           --------------------------
	.section	.note.nv.tkinfo,"",@"SHT_NOTE"
	.sectionflags	@"SHF_NOTE_NV_TKINFO"
	.tkinfo
        /*0018*/ 	.word	0x00000002
        /*0030*/ 	.string	""
        /*0030*/ 	.string	"ptxas"
        /*0030*/ 	.string	"Cuda compilation tools, release 13.0, V13.0.88"
        /*0030*/ 	.string	"Build cuda_13.0.r13.0/compiler.36424714_0"
        /*0030*/ 	.string	"-arch sm_100 -m 64 "



//--------------------- .note.nv.cuinfo           --------------------------
	.section	.note.nv.cuinfo,"",@"SHT_NOTE"
	.sectionflags	@"SHF_NOTE_NV_CUINFO"
        /*0018*/ 	.short	0x0002
        /*001a*/ 	.short	0x0064
        /*001c*/ 	.short	0x0082
	.zero		2


//--------------------- .nv.info                  --------------------------
	.section	.nv.info,"",@"SHT_CUDA_INFO"
	.align	4


	//----- nvinfo : EIATTR_REGCOUNT
	.align		4
        /*0000*/ 	.byte	0x04, 0x2f
        /*0002*/ 	.short	(.L_1 - .L_0)
	.align		4
.L_0:
        /*0004*/ 	.word	index@(_Z17sparse_mvp_kernelPKfS0_Pfii)
        /*0008*/ 	.word	0x00000012


	//----- nvinfo : EIATTR_FRAME_SIZE
	.align		4
.L_1:
        /*000c*/ 	.byte	0x04, 0x11
        /*000e*/ 	.short	(.L_3 - .L_2)
	.align		4
.L_2:
        /*0010*/ 	.word	index@(_Z17sparse_mvp_kernelPKfS0_Pfii)
        /*0014*/ 	.word	0x00000000


	//----- nvinfo : EIATTR_MIN_STACK_SIZE
	.align		4
.L_3:
        /*0018*/ 	.byte	0x04, 0x12
        /*001a*/ 	.short	(.L_5 - .L_4)
	.align		4
.L_4:
        /*001c*/ 	.word	index@(_Z17sparse_mvp_kernelPKfS0_Pfii)
        /*0020*/ 	.word	0x00000000
.L_5:


//--------------------- .nv.compat                --------------------------
	.section	.nv.compat,"",@"SHT_CUDA_COMPAT_INFO"
	.align	4
        /*0000*/ 	.byte	0x02, 0x09, 0x00, 0x00, 0x02, 0x02, 0x01, 0x00, 0x02, 0x05, 0x05, 0x00, 0x03, 0x07, 0x01, 0x01
        /*0010*/ 	.byte	0x02, 0x03, 0x00, 0x00, 0x02, 0x06, 0x01, 0x00, 0x04, 0x0b, 0x08, 0x00, 0x09, 0x00, 0x00, 0x00
        /*0020*/ 	.byte	0x00, 0x00, 0x00, 0x00


//--------------------- .nv.info._Z17sparse_mvp_kernelPKfS0_Pfii --------------------------
	.section	.nv.info._Z17sparse_mvp_kernelPKfS0_Pfii,"",@"SHT_CUDA_INFO"
	.sectionflags	@""
	.align	4


	//----- nvinfo : EIATTR_CUDA_API_VERSION
	.align		4
        /*0000*/ 	.byte	0x04, 0x37
        /*0002*/ 	.short	(.L_7 - .L_6)
.L_6:
        /*0004*/ 	.word	0x00000082


	//----- nvinfo : EIATTR_KPARAM_INFO
	.align		4
.L_7:
        /*0008*/ 	.byte	0x04, 0x17
        /*000a*/ 	.short	(.L_9 - .L_8)
.L_8:
        /*000c*/ 	.word	0x00000000
        /*0010*/ 	.short	0x0004
        /*0012*/ 	.short	0x001c
        /*0014*/ 	.byte	0x00, 0xf0, 0x11, 0x00


	//----- nvinfo : EIATTR_KPARAM_INFO
	.align		4
.L_9:
        /*0018*/ 	.byte	0x04, 0x17
        /*001a*/ 	.short	(.L_11 - .L_10)
.L_10:
        /*001c*/ 	.word	0x00000000
        /*0020*/ 	.short	0x0003
        /*0022*/ 	.short	0x0018
        /*0024*/ 	.byte	0x00, 0xf0, 0x11, 0x00


	//----- nvinfo : EIATTR_KPARAM_INFO
	.align		4
.L_11:
        /*0028*/ 	.byte	0x04, 0x17
        /*002a*/ 	.short	(.L_13 - .L_12)
.L_12:
        /*002c*/ 	.word	0x00000000
        /*0030*/ 	.short	0x0002
        /*0032*/ 	.short	0x0010
        /*0034*/ 	.byte	0x00, 0xf5, 0x21, 0x00


	//----- nvinfo : EIATTR_KPARAM_INFO
	.align		4
.L_13:
        /*0038*/ 	.byte	0x04, 0x17
        /*003a*/ 	.short	(.L_15 - .L_14)
.L_14:
        /*003c*/ 	.word	0x00000000
        /*0040*/ 	.short	0x0001
        /*0042*/ 	.short	0x0008
        /*0044*/ 	.byte	0x00, 0xf5, 0x21, 0x00


	//----- nvinfo : EIATTR_KPARAM_INFO
	.align		4
.L_15:
        /*0048*/ 	.byte	0x04, 0x17
        /*004a*/ 	.short	(.L_17 - .L_16)
.L_16:
        /*004c*/ 	.word	0x00000000
        /*0050*/ 	.short	0x0000
        /*0052*/ 	.short	0x0000
        /*0054*/ 	.byte	0x00, 0xf5, 0x21, 0x00


	//----- nvinfo : EIATTR_SPARSE_MMA_MASK
	.align		4
.L_17:
        /*0058*/ 	.byte	0x03, 0x50
        /*005a*/ 	.short	0x0000


	//----- nvinfo : EIATTR_MAXREG_COUNT
	.align		4
        /*005c*/ 	.byte	0x03, 0x1b
        /*005e*/ 	.short	0x00ff


	//----- nvinfo : EIATTR_MERCURY_ISA_VERSION
	.align		4
        /*0060*/ 	.byte	0x03, 0x5f
        /*0062*/ 	.short	0x0101


	//----- nvinfo : EIATTR_COOP_GROUP_MASK_REGIDS
	.align		4
        /*0064*/ 	.byte	0x04, 0x29
        /*0066*/ 	.short	(.L_19 - .L_18)


	//   ....[0]....
.L_18:
        /*0068*/ 	.word	0xffffffff


	//----- nvinfo : EIATTR_COOP_GROUP_INSTR_OFFSETS
	.align		4
.L_19:
        /*006c*/ 	.byte	0x04, 0x28
        /*006e*/ 	.short	(.L_21 - .L_20)


	//   ....[0]....
.L_20:
        /*0070*/ 	.word	0x000002b0


	//----- nvinfo : EIATTR_VRC_CTA_INIT_COUNT
	.align		4
.L_21:
        /*0074*/ 	.byte	0x02, 0x4a
	.zero		1
	.zero		1


	//----- nvinfo : EIATTR_EXIT_INSTR_OFFSETS
	.align		4
        /*0078*/ 	.byte	0x04, 0x1c
        /*007a*/ 	.short	(.L_23 - .L_22)


	//   ....[0]....
.L_22:
        /*007c*/ 	.word	0x00000070


	//   ....[1]....
        /*0080*/ 	.word	0x000002e0


	//   ....[2]....
        /*0084*/ 	.word	0x00000320


	//----- nvinfo : EIATTR_CRS_STACK_SIZE
	.align		4
.L_23:
        /*0088*/ 	.byte	0x04, 0x1e
        /*008a*/ 	.short	(.L_25 - .L_24)
.L_24:
        /*008c*/ 	.word	0x00000000


	//----- nvinfo : EIATTR_CBANK_PARAM_SIZE
	.align		4
.L_25:
        /*0090*/ 	.byte	0x03, 0x19
        /*0092*/ 	.short	0x0020


	//----- nvinfo : EIATTR_PARAM_CBANK
	.align		4
        /*0094*/ 	.byte	0x04, 0x0a
        /*0096*/ 	.short	(.L_27 - .L_26)
	.align		4
.L_26:
        /*0098*/ 	.word	index@(.nv.constant0._Z17sparse_mvp_kernelPKfS0_Pfii)
        /*009c*/ 	.short	0x0380
        /*009e*/ 	.short	0x0020


	//----- nvinfo : EIATTR_SW_WAR
	.align		4
.L_27:
        /*00a0*/ 	.byte	0x04, 0x36
        /*00a2*/ 	.short	(.L_29 - .L_28)
.L_28:
        /*00a4*/ 	.word	0x00000008
.L_29:


//--------------------- .nv.callgraph             --------------------------
	.section	.nv.callgraph,"",@"SHT_CUDA_CALLGRAPH"
	.align	4
	.sectionentsize	8
	.align		4
        /*0000*/ 	.word	0x00000000
	.align		4
        /*0004*/ 	.word	0xffffffff
	.align		4
        /*0008*/ 	.word	0x00000000
	.align		4
        /*000c*/ 	.word	0xfffffffe
	.align		4
        /*0010*/ 	.word	0x00000000
	.align		4
        /*0014*/ 	.word	0xfffffffd
	.align		4
        /*0018*/ 	.word	0x00000000
	.align		4
        /*001c*/ 	.word	0xfffffffc


//--------------------- .text._Z17sparse_mvp_kernelPKfS0_Pfii --------------------------
	.section	.text._Z17sparse_mvp_kernelPKfS0_Pfii,"ax",@progbits
	.align	128
        .global         _Z17sparse_mvp_kernelPKfS0_Pfii
        .type           _Z17sparse_mvp_kernelPKfS0_Pfii,@function
        .size           _Z17sparse_mvp_kernelPKfS0_Pfii,(.L_x_8 - _Z17sparse_mvp_kernelPKfS0_Pfii)
        .other          _Z17sparse_mvp_kernelPKfS0_Pfii,@"STO_CUDA_ENTRY STV_DEFAULT"
_Z17sparse_mvp_kernelPKfS0_Pfii:
.text._Z17sparse_mvp_kernelPKfS0_Pfii:
[----:B------:R-:W-:Y:S01]  /*0000*/  LDC R1, c[0x0][0x37c] ;  /* 0x0000df00ff017b82 */ /* 0x000fe20000000800 */
[----:B------:R-:W0:Y:S07]  /*0010*/  S2R R9, SR_TID.Y ;  /* 0x0000000000097919 */ /* 0x000e2e0000002200 */
[----:B------:R-:W0:Y:S01]  /*0020*/  S2UR UR4, SR_CTAID.Y ;  /* 0x00000000000479c3 */ /* 0x000e220000002600 */
[----:B------:R-:W1:Y:S07]  /*0030*/  LDCU UR5, c[0x0][0x398] ;  /* 0x00007300ff0577ac */ /* 0x000e6e0008000800 */
[----:B------:R-:W0:Y:S02]  /*0040*/  LDC R0, c[0x0][0x364] ;  /* 0x0000d900ff007b82 */ /* 0x000e240000000800 */
[----:B0-----:R-:W-:-:S05]  /*0050*/  IMAD R9, R0, UR4, R9 ;  /* 0x0000000400097c24 */ /* 0x001fca000f8e0209 */
[----:B-1----:R-:W-:-:S13]  /*0060*/  ISETP.GE.AND P0, PT, R9, UR5, PT ;  /* 0x0000000509007c0c */ /* 0x002fda000bf06270 */
[----:B------:R-:W-:Y:S05]  /*0070*/  @P0 EXIT ;  /* 0x000000000000094d */ /* 0x000fea0003800000 */
[----:B------:R-:W0:Y:S01]  /*0080*/  S2R R8, SR_TID.X ;  /* 0x0000000000087919 */ /* 0x000e220000002100 */
[----:B------:R-:W0:Y:S01]  /*0090*/  LDCU UR4, c[0x0][0x39c] ;  /* 0x00007380ff0477ac */ /* 0x000e220008000800 */
[----:B------:R-:W-:Y:S01]  /*00a0*/  BSSY.RECONVERGENT B0, `(.L_x_0) ;  /* 0x0000018000007945 */ /* 0x000fe20003800200 */
[----:B------:R-:W-:Y:S01]  /*00b0*/  IMAD.MOV.U32 R11, RZ, RZ, RZ ;  /* 0x000000ffff0b7224 */ /* 0x000fe200078e00ff */
[----:B------:R-:W1:Y:S01]  /*00c0*/  LDCU.64 UR6, c[0x0][0x358] ;  /* 0x00006b00ff0677ac */ /* 0x000e620008000a00 */
[----:B0-----:R-:W-:-:S13]  /*00d0*/  ISETP.GE.AND P0, PT, R8, UR4, PT ;  /* 0x0000000408007c0c */ /* 0x001fda000bf06270 */
[----:B-1----:R-:W-:Y:S05]  /*00e0*/  @P0 BRA `(.L_x_1) ;  /* 0x00000000004c0947 */ /* 0x002fea0003800000 */
[----:B------:R-:W0:Y:S01]  /*00f0*/  LDC R13, c[0x0][0x360] ;  /* 0x0000d800ff0d7b82 */ /* 0x000e220000000800 */
[----:B------:R-:W-:Y:S01]  /*0100*/  IMAD.MOV.U32 R11, RZ, RZ, RZ ;  /* 0x000000ffff0b7224 */ /* 0x000fe200078e00ff */
[----:B------:R-:W-:-:S06]  /*0110*/  MOV R0, R8 ;  /* 0x0000000800007202 */ /* 0x000fcc0000000f00 */
[----:B------:R-:W1:Y:S08]  /*0120*/  LDC R15, c[0x0][0x39c] ;  /* 0x0000e700ff0f7b82 */ /* 0x000e700000000800 */
[----:B------:R-:W2:Y:S08]  /*0130*/  LDC.64 R4, c[0x0][0x380] ;  /* 0x0000e000ff047b82 */ /* 0x000eb00000000a00 */
[----:B------:R-:W3:Y:S02]  /*0140*/  LDC.64 R6, c[0x0][0x388] ;  /* 0x0000e200ff067b82 */ /* 0x000ee40000000a00 */
.L_x_4:
[----:B-1----:R-:W-:-:S04]  /*0150*/  IMAD R3, R9, R15, R0 ;  /* 0x0000000f09037224 */ /* 0x002fc800078e0200 */
[----:B--2---:R-:W-:-:S05]  /*0160*/  IMAD.WIDE R2, R3, 0x4, R4 ;  /* 0x0000000403027825 */ /* 0x004fca00078e0204 */
[----:B------:R-:W2:Y:S01]  /*0170*/  LDG.E R10, desc[UR6][R2.64] ;  /* 0x00000006020a7981 */ /* 0x000ea2000c1e1900 */
[----:B------:R-:W-:Y:S01]  /*0180*/  BSSY.RECONVERGENT B1, `(.L_x_2) ;  /* 0x0000006000017945 */ /* 0x000fe20003800200 */
[----:B--2---:R-:W-:-:S13]  /*0190*/  FSETP.NEU.AND P0, PT, R10, RZ, PT ;  /* 0x000000ff0a00720b */ /* 0x004fda0003f0d000 */
[----:B------:R-:W-:Y:S05]  /*01a0*/  @!P0 BRA `(.L_x_3) ;  /* 0x00000000000c8947 */ /* 0x000fea0003800000 */
[----:B---3--:R-:W-:-:S06]  /*01b0*/  IMAD.WIDE R2, R0, 0x4, R6 ;  /* 0x0000000400027825 */ /* 0x008fcc00078e0206 */
[----:B------:R-:W2:Y:S02]  /*01c0*/  LDG.E R2, desc[UR6][R2.64] ;  /* 0x0000000602027981 */ /* 0x000ea4000c1e1900 */
[----:B--2---:R-:W-:-:S07]  /*01d0*/  FFMA R11, R10, R2, R11 ;  /* 0x000000020a0b7223 */ /* 0x004fce000000000b */
.L_x_3:
[----:B------:R-:W-:Y:S05]  /*01e0*/  BSYNC.RECONVERGENT B1 ;  /* 0x0000000000017941 */ /* 0x000fea0003800200 */
.L_x_2:
[----:B0-----:R-:W-:-:S05]  /*01f0*/  IMAD.IADD R0, R13, 0x1, R0 ;  /* 0x000000010d007824 */ /* 0x001fca00078e0200 */
[----:B------:R-:W-:-:S13]  /*0200*/  ISETP.GE.AND P0, PT, R0, R15, PT ;  /* 0x0000000f0000720c */ /* 0x000fda0003f06270 */
[----:B------:R-:W-:Y:S05]  /*0210*/  @!P0 BRA `(.L_x_4) ;  /* 0xfffffffc00cc8947 */ /* 0x000fea000383ffff */
.L_x_1:
[----:B------:R-:W-:Y:S05]  /*0220*/  BSYNC.RECONVERGENT B0 ;  /* 0x0000000000007941 */ /* 0x000fea0003800200 */
.L_x_0:
[----:B------:R-:W0:Y:S01]  /*0230*/  LDCU UR4, c[0x0][0x360] ;  /* 0x00006c00ff0477ac */ /* 0x000e220008000800 */
[----:B------:R-:W-:Y:S01]  /*0240*/  ISETP.NE.AND P1, PT, R8, RZ, PT ;  /* 0x000000ff0800720c */ /* 0x000fe20003f25270 */
[----:B0-----:R-:W-:-:S09]  /*0250*/  UISETP.GE.U32.AND UP0, UPT, UR4, 0x2, UPT ;  /* 0x000000020400788c */ /* 0x001fd2000bf06070 */
[----:B------:R-:W-:Y:S05]  /*0260*/  BRA.U !UP0, `(.L_x_5) ;  /* 0x00000001081c7547 */ /* 0x000fea000b800000 */
[----:B------:R-:W-:-:S07]  /*0270*/  MOV R0, UR4 ;  /* 0x0000000400007c02 */ /* 0x000fce0008000f00 */
.L_x_6:
[----:B------:R-:W-:Y:S02]  /*0280*/  SHF.R.U32.HI R2, RZ, 0x1, R0 ;  /* 0x00000001ff027819 */ /* 0x000fe40000011600 */
[----:B------:R-:W-:Y:S02]  /*0290*/  ISETP.GT.U32.AND P0, PT, R0, 0x3, PT ;  /* 0x000000030000780c */ /* 0x000fe40003f04070 */
[----:B------:R-:W-:Y:S01]  /*02a0*/  MOV R0, R2 ;  /* 0x0000000200007202 */ /* 0x000fe20000000f00 */
[----:B------:R-:W0:Y:S02]  /*02b0*/  SHFL.DOWN PT, R4, R11, R2, 0x1f ;  /* 0x08001f020b047589 */ /* 0x000e2400000e0000 */
[----:B0-----:R-:W-:-:S08]  /*02c0*/  FADD R11, R4, R11 ;  /* 0x0000000b040b7221 */ /* 0x001fd00000000000 */
[----:B------:R-:W-:Y:S05]  /*02d0*/  @P0 BRA `(.L_x_6) ;  /* 0xfffffffc00e80947 */ /* 0x000fea000383ffff */
.L_x_5:
[----:B------:R-:W-:Y:S05]  /*02e0*/  @P1 EXIT ;  /* 0x000000000000194d */ /* 0x000fea0003800000 */
[----:B------:R-:W0:Y:S02]  /*02f0*/  LDC.64 R2, c[0x0][0x390] ;  /* 0x0000e400ff027b82 */ /* 0x000e240000000a00 */
[----:B0-----:R-:W-:-:S05]  /*0300*/  IMAD.WIDE.U32 R2, R9, 0x4, R2 ;  /* 0x0000000409027825 */ /* 0x001fca00078e0002 */
[----:B------:R-:W-:Y:S01]  /*0310*/  REDG.E.ADD.F32.FTZ.RN.STRONG.GPU desc[UR6][R2.64], R11 ;  /* 0x0000000b020079a6 */ /* 0x000fe2000c12f306 */
[----:B------:R-:W-:Y:S05]  /*0320*/  EXIT ;  /* 0x000000000000794d */ /* 0x000fea0003800000 */
.L_x_7:
[----:B------:R-:W-:-:S00]  /*0330*/  BRA `(.L_x_7) ;  /* 0xfffffffc00fc7947 */ /* 0x000fc0000383ffff */
[----:B------:R-:W-:-:S00]  /*0340*/  NOP ;  /* 0x0000000000007918 */ /* 0x000fc00000000000 */
        /* <DEDUP_REMOVED lines=11> */
.L_x_8:


//--------------------- .nv.shared.reserved.0     --------------------------
	.section	.nv.shared.reserved.0,"aw",@nobits
	.weak		__nv_reservedSMEM_offset_0_alias
	.size		__nv_reservedSMEM_offset_0_alias, 0, 64
	.other		__nv_reservedSMEM_offset_0_alias,@"STO_CUDA_RESERVED_SHARED STV_DEFAULT"
__nv_reservedSMEM_offset_0_alias:
	.zero		0
	.zero		64


//--------------------- .nv.constant0._Z17sparse_mvp_kernelPKfS0_Pfii --------------------------
	.section	.nv.constant0._Z17sparse_mvp_kernelPKfS0_Pfii,"a",@progbits
	.sectionflags	@""
	.align	4
.nv.constant0._Z17sparse_mvp_kernelPKfS0_Pfii:
	.zero		928


//--------------------- SYMBOLS --------------------------

	.type		.nv.reservedSmem.offset0,@object
	.size		.nv.reservedSmem.offset0,0x4
